//
// Generated by NVIDIA NVVM Compiler
//
// Compiler Build ID: CL-36424714
// Cuda compilation tools, release 13.0, V13.0.88
// Based on NVVM 20.0.0
//

.version 9.0
.target sm_100
.address_size 64

	// .globl	_Z12MedianFilterPiS_ii

.visible .entry _Z12MedianFilterPiS_ii(
	.param .u64 .ptr .align 1 _Z12MedianFilterPiS_ii_param_0,
	.param .u64 .ptr .align 1 _Z12MedianFilterPiS_ii_param_1,
	.param .u32 _Z12MedianFilterPiS_ii_param_2,
	.param .u32 _Z12MedianFilterPiS_ii_param_3
)
{
	.local .align 4 .b8 	__local_depot0[36];
	.reg .b64 	%SP;
	.reg .b64 	%SPL;
	.reg .pred 	%p<53>;
	.reg .b32 	%r<144>;
	.reg .b32 	%f<6>;
	.reg .b64 	%rd<75>;

	mov.u64 	%SPL, __local_depot0;
	ld.param.u64 	%rd7, [_Z12MedianFilterPiS_ii_param_0];
	ld.param.u64 	%rd6, [_Z12MedianFilterPiS_ii_param_1];
	ld.param.u32 	%r26, [_Z12MedianFilterPiS_ii_param_2];
	ld.param.u32 	%r28, [_Z12MedianFilterPiS_ii_param_3];
	cvta.to.global.u64 	%rd1, %rd7;
	add.u64 	%rd2, %SPL, 0;
	mov.u32 	%r29, %ntid.y;
	mov.u32 	%r30, %ctaid.y;
	mov.u32 	%r31, %tid.y;
	mad.lo.s32 	%r32, %r29, %r30, %r31;
	mov.u32 	%r33, %ntid.x;
	mov.u32 	%r34, %ctaid.x;
	mov.u32 	%r35, %tid.x;
	mad.lo.s32 	%r2, %r33, %r34, %r35;
	setp.gt.s32 	%p3, %r2, %r26;
	setp.lt.s32 	%p4, %r2, 0;
	setp.gt.s32 	%p5, %r32, %r28;
	or.pred  	%p6, %p3, %p5;
	or.pred  	%p7, %p6, %p4;
	@%p7 bra 	$L__BB0_18;
	setp.eq.s32 	%p8, %r32, 0;
	setp.eq.s32 	%p9, %r2, 0;
	or.pred  	%p10, %p8, %p9;
	add.s32 	%r36, %r32, -1;
	add.s32 	%r3, %r2, -1;
	mad.lo.s32 	%r37, %r26, %r36, %r3;
	mul.wide.s32 	%rd9, %r37, 4;
	add.s64 	%rd3, %rd1, %rd9;
	@%p10 bra 	$L__BB0_3;
	ld.global.u32 	%r136, [%rd3];
	st.local.u32 	[%rd2], %r136;
	bra.uni 	$L__BB0_4;
$L__BB0_3:
	setp.eq.s32 	%p11, %r32, 0;
	mov.b32 	%r136, 0;
	st.local.u32 	[%rd2], %r136;
	mov.u32 	%r137, %r136;
	@%p11 bra 	$L__BB0_5;
$L__BB0_4:
	ld.global.u32 	%r137, [%rd3+4];
$L__BB0_5:
	setp.eq.s32 	%p12, %r32, 0;
	st.local.u32 	[%rd2+4], %r137;
	add.s32 	%r9, %r26, -1;
	setp.eq.s32 	%p1, %r2, %r9;
	or.pred  	%p14, %p12, %p1;
	mov.b32 	%r138, 0;
	@%p14 bra 	$L__BB0_7;
	ld.global.u32 	%r138, [%rd3+8];
$L__BB0_7:
	setp.eq.s32 	%p15, %r2, 0;
	st.local.u32 	[%rd2+8], %r138;
	mul.lo.s32 	%r12, %r26, %r32;
	add.s32 	%r13, %r3, %r12;
	mul.wide.s32 	%rd10, %r13, 4;
	add.s64 	%rd4, %rd1, %rd10;
	mov.b32 	%r139, 0;
	@%p15 bra 	$L__BB0_9;
	ld.global.u32 	%r139, [%rd4];
$L__BB0_9:
	setp.eq.s32 	%p16, %r2, %r9;
	st.local.u32 	[%rd2+12], %r139;
	ld.global.u32 	%r16, [%rd4+4];
	st.local.u32 	[%rd2+16], %r16;
	mov.b32 	%r140, 0;
	@%p16 bra 	$L__BB0_11;
	ld.global.u32 	%r140, [%rd4+8];
$L__BB0_11:
	setp.eq.s32 	%p17, %r2, 0;
	st.local.u32 	[%rd2+20], %r140;
	add.s32 	%r19, %r28, -1;
	setp.eq.s32 	%p18, %r32, %r19;
	or.pred  	%p19, %p17, %p18;
	add.s32 	%r43, %r13, %r26;
	mul.wide.s32 	%rd11, %r43, 4;
	add.s64 	%rd5, %rd1, %rd11;
	mov.b32 	%r141, 0;
	@%p19 bra 	$L__BB0_13;
	ld.global.u32 	%r141, [%rd5];
$L__BB0_13:
	setp.eq.s32 	%p21, %r32, %r19;
	st.local.u32 	[%rd2+24], %r141;
	mov.b32 	%r142, 0;
	mov.pred 	%p52, -1;
	@%p21 bra 	$L__BB0_15;
	ld.global.u32 	%r142, [%rd5+4];
	mov.pred 	%p52, %p1;
$L__BB0_15:
	st.local.u32 	[%rd2+28], %r142;
	mov.b32 	%r143, 0;
	@%p52 bra 	$L__BB0_17;
	ld.global.u32 	%r143, [%rd5+8];
$L__BB0_17:
	add.s32 	%r46, %r12, %r2;
	st.local.u32 	[%rd2+32], %r143;
	setp.lt.s32 	%p22, %r137, %r136;
	selp.u32 	%r47, 1, 0, %p22;
	mul.wide.u32 	%rd12, %r47, 4;
	add.s64 	%rd13, %rd2, %rd12;
	ld.local.u32 	%r48, [%rd13];
	setp.lt.s32 	%p23, %r138, %r48;
	selp.b32 	%r49, 2, %r47, %p23;
	mul.wide.u32 	%rd14, %r49, 4;
	add.s64 	%rd15, %rd2, %rd14;
	ld.local.u32 	%r50, [%rd15];
	setp.lt.s32 	%p24, %r139, %r50;
	selp.b32 	%r51, 3, %r49, %p24;
	mul.wide.u32 	%rd16, %r51, 4;
	add.s64 	%rd17, %rd2, %rd16;
	ld.local.u32 	%r52, [%rd17];
	setp.lt.s32 	%p25, %r16, %r52;
	selp.b32 	%r53, 4, %r51, %p25;
	mul.wide.u32 	%rd18, %r53, 4;
	add.s64 	%rd19, %rd2, %rd18;
	ld.local.u32 	%r54, [%rd19];
	setp.lt.s32 	%p26, %r140, %r54;
	selp.b32 	%r55, 5, %r53, %p26;
	mul.wide.u32 	%rd20, %r55, 4;
	add.s64 	%rd21, %rd2, %rd20;
	ld.local.u32 	%r56, [%rd21];
	setp.lt.s32 	%p27, %r141, %r56;
	selp.b32 	%r57, 6, %r55, %p27;
	mul.wide.u32 	%rd22, %r57, 4;
	add.s64 	%rd23, %rd2, %rd22;
	ld.local.u32 	%r58, [%rd23];
	setp.lt.s32 	%p28, %r142, %r58;
	selp.b32 	%r59, 7, %r57, %p28;
	mul.wide.u32 	%rd24, %r59, 4;
	add.s64 	%rd25, %rd2, %rd24;
	ld.local.u32 	%r60, [%rd25];
	setp.lt.s32 	%p29, %r143, %r60;
	selp.b32 	%r61, 8, %r59, %p29;
	cvt.rn.f32.s32 	%f1, %r136;
	mul.wide.u32 	%rd26, %r61, 4;
	add.s64 	%rd27, %rd2, %rd26;
	cvt.rzi.s32.f32 	%r62, %f1;
	st.local.u32 	[%rd27], %r62;
	ld.local.u32 	%r63, [%rd2+8];
	ld.local.u32 	%r64, [%rd2+4];
	setp.lt.s32 	%p30, %r63, %r64;
	selp.b32 	%r65, 2, 1, %p30;
	ld.local.u32 	%r66, [%rd2+12];
	mul.wide.u32 	%rd28, %r65, 4;
	add.s64 	%rd29, %rd2, %rd28;
	ld.local.u32 	%r67, [%rd29];
	setp.lt.s32 	%p31, %r66, %r67;
	selp.b32 	%r68, 3, %r65, %p31;
	ld.local.u32 	%r69, [%rd2+16];
	mul.wide.u32 	%rd30, %r68, 4;
	add.s64 	%rd31, %rd2, %rd30;
	ld.local.u32 	%r70, [%rd31];
	setp.lt.s32 	%p32, %r69, %r70;
	selp.b32 	%r71, 4, %r68, %p32;
	ld.local.u32 	%r72, [%rd2+20];
	mul.wide.u32 	%rd32, %r71, 4;
	add.s64 	%rd33, %rd2, %rd32;
	ld.local.u32 	%r73, [%rd33];
	setp.lt.s32 	%p33, %r72, %r73;
	selp.b32 	%r74, 5, %r71, %p33;
	ld.local.u32 	%r75, [%rd2+24];
	mul.wide.u32 	%rd34, %r74, 4;
	add.s64 	%rd35, %rd2, %rd34;
	ld.local.u32 	%r76, [%rd35];
	setp.lt.s32 	%p34, %r75, %r76;
	selp.b32 	%r77, 6, %r74, %p34;
	ld.local.u32 	%r78, [%rd2+28];
	mul.wide.u32 	%rd36, %r77, 4;
	add.s64 	%rd37, %rd2, %rd36;
	ld.local.u32 	%r79, [%rd37];
	setp.lt.s32 	%p35, %r78, %r79;
	selp.b32 	%r80, 7, %r77, %p35;
	ld.local.u32 	%r81, [%rd2+32];
	mul.wide.u32 	%rd38, %r80, 4;
	add.s64 	%rd39, %rd2, %rd38;
	ld.local.u32 	%r82, [%rd39];
	setp.lt.s32 	%p36, %r81, %r82;
	selp.b32 	%r83, 8, %r80, %p36;
	cvt.rn.f32.s32 	%f2, %r64;
	mul.wide.u32 	%rd40, %r83, 4;
	add.s64 	%rd41, %rd2, %rd40;
	cvt.rzi.s32.f32 	%r84, %f2;
	st.local.u32 	[%rd41], %r84;
	ld.local.u32 	%r85, [%rd2+12];
	ld.local.u32 	%r86, [%rd2+8];
	setp.lt.s32 	%p37, %r85, %r86;
	selp.b32 	%r87, 3, 2, %p37;
	ld.local.u32 	%r88, [%rd2+16];
	mul.wide.u32 	%rd42, %r87, 4;
	add.s64 	%rd43, %rd2, %rd42;
	ld.local.u32 	%r89, [%rd43];
	setp.lt.s32 	%p38, %r88, %r89;
	selp.b32 	%r90, 4, %r87, %p38;
	ld.local.u32 	%r91, [%rd2+20];
	mul.wide.u32 	%rd44, %r90, 4;
	add.s64 	%rd45, %rd2, %rd44;
	ld.local.u32 	%r92, [%rd45];
	setp.lt.s32 	%p39, %r91, %r92;
	selp.b32 	%r93, 5, %r90, %p39;
	ld.local.u32 	%r94, [%rd2+24];
	mul.wide.u32 	%rd46, %r93, 4;
	add.s64 	%rd47, %rd2, %rd46;
	ld.local.u32 	%r95, [%rd47];
	setp.lt.s32 	%p40, %r94, %r95;
	selp.b32 	%r96, 6, %r93, %p40;
	ld.local.u32 	%r97, [%rd2+28];
	mul.wide.u32 	%rd48, %r96, 4;
	add.s64 	%rd49, %rd2, %rd48;
	ld.local.u32 	%r98, [%rd49];
	setp.lt.s32 	%p41, %r97, %r98;
	selp.b32 	%r99, 7, %r96, %p41;
	ld.local.u32 	%r100, [%rd2+32];
	mul.wide.u32 	%rd50, %r99, 4;
	add.s64 	%rd51, %rd2, %rd50;
	ld.local.u32 	%r101, [%rd51];
	setp.lt.s32 	%p42, %r100, %r101;
	selp.b32 	%r102, 8, %r99, %p42;
	cvt.rn.f32.s32 	%f3, %r86;
	mul.wide.u32 	%rd52, %r102, 4;
	add.s64 	%rd53, %rd2, %rd52;
	cvt.rzi.s32.f32 	%r103, %f3;
	st.local.u32 	[%rd53], %r103;
	ld.local.u32 	%r104, [%rd2+16];
	ld.local.u32 	%r105, [%rd2+12];
	setp.lt.s32 	%p43, %r104, %r105;
	selp.b32 	%r106, 4, 3, %p43;
	ld.local.u32 	%r107, [%rd2+20];
	mul.wide.u32 	%rd54, %r106, 4;
	add.s64 	%rd55, %rd2, %rd54;
	ld.local.u32 	%r108, [%rd55];
	setp.lt.s32 	%p44, %r107, %r108;
	selp.b32 	%r109, 5, %r106, %p44;
	ld.local.u32 	%r110, [%rd2+24];
	mul.wide.u32 	%rd56, %r109, 4;
	add.s64 	%rd57, %rd2, %rd56;
	ld.local.u32 	%r111, [%rd57];
	setp.lt.s32 	%p45, %r110, %r111;
	selp.b32 	%r112, 6, %r109, %p45;
	ld.local.u32 	%r113, [%rd2+28];
	mul.wide.u32 	%rd58, %r112, 4;
	add.s64 	%rd59, %rd2, %rd58;
	ld.local.u32 	%r114, [%rd59];
	setp.lt.s32 	%p46, %r113, %r114;
	selp.b32 	%r115, 7, %r112, %p46;
	ld.local.u32 	%r116, [%rd2+32];
	mul.wide.u32 	%rd60, %r115, 4;
	add.s64 	%rd61, %rd2, %rd60;
	ld.local.u32 	%r117, [%rd61];
	setp.lt.s32 	%p47, %r116, %r117;
	selp.b32 	%r118, 8, %r115, %p47;
	cvt.rn.f32.s32 	%f4, %r105;
	mul.wide.u32 	%rd62, %r118, 4;
	add.s64 	%rd63, %rd2, %rd62;
	cvt.rzi.s32.f32 	%r119, %f4;
	st.local.u32 	[%rd63], %r119;
	ld.local.u32 	%r120, [%rd2+20];
	ld.local.u32 	%r121, [%rd2+16];
	setp.lt.s32 	%p48, %r120, %r121;
	selp.b32 	%r122, 5, 4, %p48;
	ld.local.u32 	%r123, [%rd2+24];
	mul.wide.u32 	%rd64, %r122, 4;
	add.s64 	%rd65, %rd2, %rd64;
	ld.local.u32 	%r124, [%rd65];
	setp.lt.s32 	%p49, %r123, %r124;
	selp.b32 	%r125, 6, %r122, %p49;
	ld.local.u32 	%r126, [%rd2+28];
	mul.wide.u32 	%rd66, %r125, 4;
	add.s64 	%rd67, %rd2, %rd66;
	ld.local.u32 	%r127, [%rd67];
	setp.lt.s32 	%p50, %r126, %r127;
	selp.b32 	%r128, 7, %r125, %p50;
	ld.local.u32 	%r129, [%rd2+32];
	mul.wide.u32 	%rd68, %r128, 4;
	add.s64 	%rd69, %rd2, %rd68;
	ld.local.u32 	%r130, [%rd69];
	setp.lt.s32 	%p51, %r129, %r130;
	selp.b32 	%r131, 8, %r128, %p51;
	cvt.rn.f32.s32 	%f5, %r121;
	mul.wide.u32 	%rd70, %r131, 4;
	add.s64 	%rd71, %rd2, %rd70;
	ld.local.u32 	%r132, [%rd71];
	st.local.u32 	[%rd2+16], %r132;
	cvt.rzi.s32.f32 	%r133, %f5;
	st.local.u32 	[%rd71], %r133;
	ld.local.u32 	%r134, [%rd2+16];
	cvta.to.global.u64 	%rd72, %rd6;
	mul.wide.s32 	%rd73, %r46, 4;
	add.s64 	%rd74, %rd72, %rd73;
	st.global.u32 	[%rd74], %r134;
$L__BB0_18:
	ret;

}


// ===== COMPILED SASS (sm_100) =====

	.target	sm_100

	.elftype	@"ET_EXEC"


//--------------------- .note.nv.tkinfo           --------------------------
	.section	.note.nv.tkinfo,"",@"SHT_NOTE"
	.sectionflags	@"SHF_NOTE_NV_TKINFO"
	.tkinfo
        /*0018*/ 	.word	0x00000002
        /*0030*/ 	.string	""
        /*0030*/ 	.string	"ptxas"
        /*0030*/ 	.string	"Cuda compilation tools, release 13.0, V13.0.88"
        /*0030*/ 	.string	"Build cuda_13.0.r13.0/compiler.36424714_0"
        /*0030*/ 	.string	"-arch sm_100 -m 64 "



//--------------------- .note.nv.cuinfo           --------------------------
	.section	.note.nv.cuinfo,"",@"SHT_NOTE"
	.sectionflags	@"SHF_NOTE_NV_CUINFO"
        /*0018*/ 	.short	0x0002
        /*001a*/ 	.short	0x0064
        /*001c*/ 	.short	0x0082
	.zero		2


//--------------------- .nv.info                  --------------------------
	.section	.nv.info,"",@"SHT_CUDA_INFO"
	.align	4


	//----- nvinfo : EIATTR_REGCOUNT
	.align		4
        /*0000*/ 	.byte	0x04, 0x2f
        /*0002*/ 	.short	(.L_1 - .L_0)
	.align		4
.L_0:
        /*0004*/ 	.word	index@(_Z12MedianFilterPiS_ii)
        /*0008*/ 	.word	0x0000001b


	//----- nvinfo : EIATTR_FRAME_SIZE
	.align		4
.L_1:
        /*000c*/ 	.byte	0x04, 0x11
        /*000e*/ 	.short	(.L_3 - .L_2)
	.align		4
.L_2:
        /*0010*/ 	.word	index@(_Z12MedianFilterPiS_ii)
        /*0014*/ 	.word	0x00000028


	//----- nvinfo : EIATTR_MIN_STACK_SIZE
	.align		4
.L_3:
        /*0018*/ 	.byte	0x04, 0x12
        /*001a*/ 	.short	(.L_5 - .L_4)
	.align		4
.L_4:
        /*001c*/ 	.word	index@(_Z12MedianFilterPiS_ii)
        /*0020*/ 	.word	0x00000028
.L_5:


//--------------------- .nv.compat                --------------------------
	.section	.nv.compat,"",@"SHT_CUDA_COMPAT_INFO"
	.align	4
        /*0000*/ 	.byte	0x02, 0x09, 0x00, 0x00, 0x02, 0x02, 0x01, 0x00, 0x02, 0x05, 0x05, 0x00, 0x03, 0x07, 0x01, 0x01
        /*0010*/ 	.byte	0x02, 0x03, 0x00, 0x00, 0x02, 0x06, 0x01, 0x00, 0x04, 0x0b, 0x08, 0x00, 0x09, 0x00, 0x00, 0x00
        /*0020*/ 	.byte	0x00, 0x00, 0x00, 0x00


//--------------------- .nv.info._Z12MedianFilterPiS_ii --------------------------
	.section	.nv.info._Z12MedianFilterPiS_ii,"",@"SHT_CUDA_INFO"
	.sectionflags	@""
	.align	4


	//----- nvinfo : EIATTR_CUDA_API_VERSION
	.align		4
        /*0000*/ 	.byte	0x04, 0x37
        /*0002*/ 	.short	(.L_7 - .L_6)
.L_6:
        /*0004*/ 	.word	0x00000082


	//----- nvinfo : EIATTR_KPARAM_INFO
	.align		4
.L_7:
        /*0008*/ 	.byte	0x04, 0x17
        /*000a*/ 	.short	(.L_9 - .L_8)
.L_8:
        /*000c*/ 	.word	0x00000000
        /*0010*/ 	.short	0x0003
        /*0012*/ 	.short	0x0014
        /*0014*/ 	.byte	0x00, 0xf0, 0x11, 0x00


	//----- nvinfo : EIATTR_KPARAM_INFO
	.align		4
.L_9:
        /*0018*/ 	.byte	0x04, 0x17
        /*001a*/ 	.short	(.L_11 - .L_10)
.L_10:
        /*001c*/ 	.word	0x00000000
        /*0020*/ 	.short	0x0002
        /*0022*/ 	.short	0x0010
        /*0024*/ 	.byte	0x00, 0xf0, 0x11, 0x00


	//----- nvinfo : EIATTR_KPARAM_INFO
	.align		4
.L_11:
        /*0028*/ 	.byte	0x04, 0x17
        /*002a*/ 	.short	(.L_13 - .L_12)
.L_12:
        /*002c*/ 	.word	0x00000000
        /*0030*/ 	.short	0x0001
        /*0032*/ 	.short	0x0008
        /*0034*/ 	.byte	0x00, 0xf5, 0x21, 0x00


	//----- nvinfo : EIATTR_KPARAM_INFO
	.align		4
.L_13:
        /*0038*/ 	.byte	0x04, 0x17
        /*003a*/ 	.short	(.L_15 - .L_14)
.L_14:
        /*003c*/ 	.word	0x00000000
        /*0040*/ 	.short	0x0000
        /*0042*/ 	.short	0x0000
        /*0044*/ 	.byte	0x00, 0xf5, 0x21, 0x00


	//----- nvinfo : EIATTR_SPARSE_MMA_MASK
	.align		4
.L_15:
        /*0048*/ 	.byte	0x03, 0x50
        /*004a*/ 	.short	0x0000


	//----- nvinfo : EIATTR_MAXREG_COUNT
	.align		4
        /*004c*/ 	.byte	0x03, 0x1b
        /*004e*/ 	.short	0x00ff


	//----- nvinfo : EIATTR_MERCURY_ISA_VERSION
	.align		4
        /*0050*/ 	.byte	0x03, 0x5f
        /*0052*/ 	.short	0x0101


	//----- nvinfo : EIATTR_VRC_CTA_INIT_COUNT
	.align		4
        /*0054*/ 	.byte	0x02, 0x4a
	.zero		1
	.zero		1


	//----- nvinfo : EIATTR_EXIT_INSTR_OFFSETS
	.align		4
        /*0058*/ 	.byte	0x04, 0x1c
        /*005a*/ 	.short	(.L_17 - .L_16)


	//   ....[0]....
.L_16:
        /*005c*/ 	.word	0x000000e0


	//   ....[1]....
        /*0060*/ 	.word	0x00000e30


	//----- nvinfo : EIATTR_CRS_STACK_SIZE
	.align		4
.L_17:
        /*0064*/ 	.byte	0x04, 0x1e
        /*0066*/ 	.short	(.L_19 - .L_18)
.L_18:
        /*0068*/ 	.word	0x00000000


	//----- nvinfo : EIATTR_CBANK_PARAM_SIZE
	.align		4
.L_19:
        /*006c*/ 	.byte	0x03, 0x19
        /*006e*/ 	.short	0x0018


	//----- nvinfo : EIATTR_PARAM_CBANK
	.align		4
        /*0070*/ 	.byte	0x04, 0x0a
        /*0072*/ 	.short	(.L_21 - .L_20)
	.align		4
.L_20:
        /*0074*/ 	.word	index@(.nv.constant0._Z12MedianFilterPiS_ii)
        /*0078*/ 	.short	0x0380
        /*007a*/ 	.short	0x0018


	//----- nvinfo : EIATTR_SW_WAR
	.align		4
.L_21:
        /*007c*/ 	.byte	0x04, 0x36
        /*007e*/ 	.short	(.L_23 - .L_22)
.L_22:
        /*0080*/ 	.word	0x00000008
.L_23:


//--------------------- .nv.callgraph             --------------------------
	.section	.nv.callgraph,"",@"SHT_CUDA_CALLGRAPH"
	.align	4
	.sectionentsize	8
	.align		4
        /*0000*/ 	.word	0x00000000
	.align		4
        /*0004*/ 	.word	0xffffffff
	.align		4
        /*0008*/ 	.word	0x00000000
	.align		4
        /*000c*/ 	.word	0xfffffffe
	.align		4
        /*0010*/ 	.word	0x00000000
	.align		4
        /*0014*/ 	.word	0xfffffffd
	.align		4
        /*0018*/ 	.word	0x00000000
	.align		4
        /*001c*/ 	.word	0xfffffffc


//--------------------- .text._Z12MedianFilterPiS_ii --------------------------
	.section	.text._Z12MedianFilterPiS_ii,"ax",@progbits
	.align	128
        .global         _Z12MedianFilterPiS_ii
        .type           _Z12MedianFilterPiS_ii,@function
        .size           _Z12MedianFilterPiS_ii,(.L_x_6 - _Z12MedianFilterPiS_ii)
        .other          _Z12MedianFilterPiS_ii,@"STO_CUDA_ENTRY STV_DEFAULT"
_Z12MedianFilterPiS_ii:
.text._Z12MedianFilterPiS_ii:
[----:B------:R-:W0:Y:S01]  /*0000*/  LDC R1, c[0x0][0x37c] ;  /* 0x0000df00ff017b82 */ /* 0x000e220000000800 */
[----:B------:R-:W1:Y:S01]  /*0010*/  S2R R7, SR_CTAID.Y ;  /* 0x0000000000077919 */ /* 0x000e620000002600 */
[----:B------:R-:W1:Y:S01]  /*0020*/  LDCU UR4, c[0x0][0x364] ;  /* 0x00006c80ff0477ac */ /* 0x000e620008000800 */
[----:B0-----:R-:W-:Y:S01]  /*0030*/  VIADD R1, R1, 0xffffffd8 ;  /* 0xffffffd801017836 */ /* 0x001fe20000000000 */
[----:B------:R-:W1:Y:S01]  /*0040*/  S2R R0, SR_TID.Y ;  /* 0x0000000000007919 */ /* 0x000e620000002200 */
[----:B------:R-:W0:Y:S01]  /*0050*/  LDCU UR5, c[0x0][0x360] ;  /* 0x00006c00ff0577ac */ /* 0x000e220008000800 */
[----:B------:R-:W0:Y:S01]  /*0060*/  S2R R22, SR_CTAID.X ;  /* 0x0000000000167919 */ /* 0x000e220000002500 */
[----:B------:R-:W2:Y:S01]  /*0070*/  LDCU.64 UR8, c[0x0][0x390] ;  /* 0x00007200ff0877ac */ /* 0x000ea20008000a00 */
[----:B------:R-:W0:Y:S01]  /*0080*/  S2R R3, SR_TID.X ;  /* 0x0000000000037919 */ /* 0x000e220000002100 */
[----:B-1----:R-:W-:-:S05]  /*0090*/  IMAD R7, R7, UR4, R0 ;  /* 0x0000000407077c24 */ /* 0x002fca000f8e0200 */
[----:B--2---:R-:W-:Y:S01]  /*00a0*/  ISETP.GT.AND P0, PT, R7, UR9, PT ;  /* 0x0000000907007c0c */ /* 0x004fe2000bf04270 */
[----:B0-----:R-:W-:-:S05]  /*00b0*/  IMAD R22, R22, UR5, R3 ;  /* 0x0000000516167c24 */ /* 0x001fca000f8e0203 */
[----:B------:R-:W-:-:S04]  /*00c0*/  ISETP.GT.OR P0, PT, R22, UR8, P0 ;  /* 0x0000000816007c0c */ /* 0x000fc80008704670 */
[----:B------:R-:W-:-:S13]  /*00d0*/  ISETP.LT.OR P0, PT, R22, RZ, P0 ;  /* 0x000000ff1600720c */ /* 0x000fda0000701670 */
[----:B------:R-:W-:Y:S05]  /*00e0*/  @P0 EXIT ;  /* 0x000000000000094d */ /* 0x000fea0003800000 */
[----:B------:R-:W0:Y:S01]  /*00f0*/  LDC.64 R20, c[0x0][0x380] ;  /* 0x0000e000ff147b82 */ /* 0x000e220000000a00 */
[C---:B------:R-:W-:Y:S01]  /*0100*/  ISETP.NE.AND P1, PT, R22.reuse, RZ, PT ;  /* 0x000000ff1600720c */ /* 0x040fe20003f25270 */
[C---:B------:R-:W-:Y:S01]  /*0110*/  VIADD R0, R7.reuse, 0xffffffff ;  /* 0xffffffff07007836 */ /* 0x040fe20000000000 */
[----:B------:R-:W-:Y:S01]  /*0120*/  BSSY.RECONVERGENT B0, `(.L_x_0) ;  /* 0x0000013000007945 */ /* 0x000fe20003800200 */
[----:B------:R-:W-:Y:S01]  /*0130*/  VIADD R2, R22, 0xffffffff ;  /* 0xffffffff16027836 */ /* 0x000fe20000000000 */
[----:B------:R-:W-:Y:S01]  /*0140*/  ISETP.EQ.OR P0, PT, R7, RZ, !P1 ;  /* 0x000000ff0700720c */ /* 0x000fe20004f02670 */
[----:B------:R-:W1:Y:S01]  /*0150*/  LDCU.64 UR6, c[0x0][0x358] ;  /* 0x00006b00ff0677ac */ /* 0x000e620008000a00 */
[----:B------:R-:W-:Y:S01]  /*0160*/  BSSY.RELIABLE B1, `(.L_x_1) ;  /* 0x000000d000017945 */ /* 0x000fe20003800100 */
[----:B------:R-:W-:-:S04]  /*0170*/  IMAD R17, R0, UR8, R2 ;  /* 0x0000000800117c24 */ /* 0x000fc8000f8e0202 */
[----:B0-----:R-:W-:-:S06]  /*0180*/  IMAD.WIDE R16, R17, 0x4, R20 ;  /* 0x0000000411107825 */ /* 0x001fcc00078e0214 */
[----:B-1----:R-:W-:Y:S05]  /*0190*/  @P0 BRA `(.L_x_2) ;  /* 0x00000000000c0947 */ /* 0x002fea0003800000 */
[----:B------:R-:W2:Y:S04]  /*01a0*/  LDG.E R0, desc[UR6][R16.64] ;  /* 0x0000000610007981 */ /* 0x000ea8000c1e1900 */
[----:B--2---:R0:W-:Y:S01]  /*01b0*/  STL [R1], R0 ;  /* 0x0000000001007387 */ /* 0x0041e20000100800 */
[----:B------:R-:W-:Y:S05]  /*01c0*/  BRA `(.L_x_3) ;  /* 0x0000000000187947 */ /* 0x000fea0003800000 */
.L_x_2:
[----:B------:R1:W-:Y:S01]  /*01d0*/  STL [R1], RZ ;  /* 0x000000ff01007387 */ /* 0x0003e20000100800 */
[----:B------:R-:W-:Y:S01]  /*01e0*/  ISETP.NE.AND P0, PT, R7, RZ, PT ;  /* 0x000000ff0700720c */ /* 0x000fe20003f05270 */
[----:B------:R-:W-:Y:S02]  /*01f0*/  IMAD.MOV.U32 R0, RZ, RZ, RZ ;  /* 0x000000ffff007224 */ /* 0x000fe400078e00ff */
[----:B------:R-:W-:-:S10]  /*0200*/  IMAD.MOV.U32 R3, RZ, RZ, RZ ;  /* 0x000000ffff037224 */ /* 0x000fd400078e00ff */
[----:B------:R-:W-:Y:S05]  /*0210*/  @!P0 BREAK.RELIABLE B1 ;  /* 0x0000000000018942 */ /* 0x000fea0003800100 */
[----:B-1----:R-:W-:Y:S05]  /*0220*/  @!P0 BRA `(.L_x_4) ;  /* 0x0000000000088947 */ /* 0x002fea0003800000 */
.L_x_3:
[----:B------:R-:W-:Y:S05]  /*0230*/  BSYNC.RELIABLE B1 ;  /* 0x0000000000017941 */ /* 0x000fea0003800100 */
.L_x_1:
[----:B------:R1:W5:Y:S02]  /*0240*/  LDG.E R3, desc[UR6][R16.64+0x4] ;  /* 0x0000040610037981 */ /* 0x000364000c1e1900 */
.L_x_4:
[----:B------:R-:W-:Y:S05]  /*0250*/  BSYNC.RECONVERGENT B0 ;  /* 0x0000000000007941 */ /* 0x000fea0003800200 */
.L_x_0:
[----:B------:R-:W-:Y:S05]  /*0260*/  WARPSYNC.ALL ;  /* 0x0000000000007948 */ /* 0x000fea0003800000 */
[----:B------:R-:W-:Y:S01]  /*0270*/  UIADD3 UR5, UPT, UPT, UR9, -0x1, URZ ;  /* 0xffffffff09057890 */ /* 0x000fe2000fffe0ff */
[----:B------:R-:W-:Y:S01]  /*0280*/  PLOP3.LUT P0, PT, PT, PT, PT, 0x80, 0x8 ;  /* 0x000000000008781c */ /* 0x000fe20003f0f070 */
[----:B------:R-:W-:Y:S02]  /*0290*/  UIADD3 UR4, UPT, UPT, UR8, -0x1, URZ ;  /* 0xffffffff08047890 */ /* 0x000fe4000fffe0ff */
[C---:B------:R-:W-:Y:S02]  /*02a0*/  IMAD R19, R7.reuse, UR8, R2 ;  /* 0x0000000807137c24 */ /* 0x040fe4000f8e0202 */
[----:B------:R-:W-:Y:S01]  /*02b0*/  IMAD.MOV.U32 R10, RZ, RZ, RZ ;  /* 0x000000ffff0a7224 */ /* 0x000fe200078e00ff */
[----:B------:R-:W-:Y:S01]  /*02c0*/  ISETP.NE.AND P5, PT, R7, UR5, PT ;  /* 0x0000000507007c0c */ /* 0x000fe2000bfa5270 */
[C---:B------:R-:W-:Y:S01]  /*02d0*/  VIADD R5, R19.reuse, UR8 ;  /* 0x0000000813057c36 */ /* 0x040fe20008000000 */
[C---:B------:R-:W-:Y:S01]  /*02e0*/  ISETP.NE.AND P4, PT, R22.reuse, UR4, PT ;  /* 0x0000000416007c0c */ /* 0x040fe2000bf85270 */
[----:B------:R-:W-:Y:S01]  /*02f0*/  IMAD.WIDE R18, R19, 0x4, R20 ;  /* 0x0000000413127825 */ /* 0x000fe200078e0214 */
[----:B------:R-:W-:-:S02]  /*0300*/  ISETP.EQ.OR P3, PT, R22, RZ, !P5 ;  /* 0x000000ff1600720c */ /* 0x000fc40006f62670 */
[----:B------:R-:W-:Y:S01]  /*0310*/  ISETP.EQ.OR P2, PT, R7, RZ, !P4 ;  /* 0x000000ff0700720c */ /* 0x000fe20006742670 */
[----:B------:R-:W-:Y:S01]  /*0320*/  IMAD.MOV.U32 R12, RZ, RZ, RZ ;  /* 0x000000ffff0c7224 */ /* 0x000fe200078e00ff */
[----:B------:R-:W2:Y:S01]  /*0330*/  LDG.E R14, desc[UR6][R18.64+0x4] ;  /* 0x00000406120e7981 */ /* 0x000ea2000c1e1900 */
[----:B------:R-:W-:Y:S02]  /*0340*/  IMAD.MOV.U32 R8, RZ, RZ, RZ ;  /* 0x000000ffff087224 */ /* 0x000fe400078e00ff */
[----:B------:R-:W-:Y:S02]  /*0350*/  IMAD.MOV.U32 R6, RZ, RZ, RZ ;  /* 0x000000ffff067224 */ /* 0x000fe400078e00ff */
[----:B------:R-:W-:Y:S01]  /*0360*/  @P5 PLOP3.LUT P0, PT, P4, PT, PT, 0x8, 0x80 ;  /* 0x000000000080581c */ /* 0x000fe2000270e170 */
[----:B------:R-:W-:Y:S01]  /*0370*/  IMAD.MOV.U32 R4, RZ, RZ, RZ ;  /* 0x000000ffff047224 */ /* 0x000fe200078e00ff */
[----:B------:R-:W3:Y:S01]  /*0380*/  @P1 LDG.E R12, desc[UR6][R18.64] ;  /* 0x00000006120c1981 */ /* 0x000ee2000c1e1900 */
[----:B------:R-:W-:-:S02]  /*0390*/  IMAD.MOV.U32 R2, RZ, RZ, RZ ;  /* 0x000000ffff027224 */ /* 0x000fc400078e00ff */
[----:B------:R-:W-:Y:S01]  /*03a0*/  IMAD.WIDE R20, R5, 0x4, R20 ;  /* 0x0000000405147825 */ /* 0x000fe200078e0214 */
[----:B------:R-:W4:Y:S04]  /*03b0*/  @P4 LDG.E R8, desc[UR6][R18.64+0x8] ;  /* 0x0000080612084981 */ /* 0x000f28000c1e1900 */
[----:B------:R-:W4:Y:S04]  /*03c0*/  @!P2 LDG.E R10, desc[UR6][R16.64+0x8] ;  /* 0x00000806100aa981 */ /* 0x000f28000c1e1900 */
[----:B------:R-:W4:Y:S04]  /*03d0*/  @!P3 LDG.E R6, desc[UR6][R20.64] ;  /* 0x000000061406b981 */ /* 0x000f28000c1e1900 */
[----:B------:R-:W4:Y:S04]  /*03e0*/  @P5 LDG.E R4, desc[UR6][R20.64+0x4] ;  /* 0x0000040614045981 */ /* 0x000f28000c1e1900 */
[----:B------:R-:W4:Y:S01]  /*03f0*/  @!P0 LDG.E R2, desc[UR6][R20.64+0x8] ;  /* 0x0000080614028981 */ /* 0x000f22000c1e1900 */
[----:B-----5:R-:W-:-:S04]  /*0400*/  ISETP.GE.AND P0, PT, R3, R0, PT ;  /* 0x000000000300720c */ /* 0x020fc80003f06270 */
[----:B------:R-:W-:-:S05]  /*0410*/  SEL R24, RZ, 0x1, P0 ;  /* 0x00000001ff187807 */ /* 0x000fca0000000000 */
[----:B------:R-:W-:Y:S01]  /*0420*/  IMAD R5, R24, 0x4, R1 ;  /* 0x0000000418057824 */ /* 0x000fe200078e0201 */
[----:B------:R0:W-:Y:S04]  /*0430*/  STL [R1+0x4], R3 ;  /* 0x0000040301007387 */ /* 0x0001e80000100800 */
[----:B--2---:R-:W-:Y:S04]  /*0440*/  STL [R1+0x10], R14 ;  /* 0x0000100e01007387 */ /* 0x004fe80000100800 */
[----:B---3--:R-:W-:Y:S04]  /*0450*/  STL [R1+0xc], R12 ;  /* 0x00000c0c01007387 */ /* 0x008fe80000100800 */
[----:B----4-:R-:W-:Y:S04]  /*0460*/  STL [R1+0x14], R8 ;  /* 0x0000140801007387 */ /* 0x010fe80000100800 */
[----:B------:R-:W-:Y:S04]  /*0470*/  STL [R1+0x8], R10 ;  /* 0x0000080a01007387 */ /* 0x000fe80000100800 */
[----:B------:R2:W-:Y:S04]  /*0480*/  STL [R1+0x18], R6 ;  /* 0x0000180601007387 */ /* 0x0005e80000100800 */
[----:B------:R3:W-:Y:S04]  /*0490*/  STL [R1+0x1c], R4 ;  /* 0x00001c0401007387 */ /* 0x0007e80000100800 */
[----:B------:R4:W-:Y:S04]  /*04a0*/  STL [R1+0x20], R2 ;  /* 0x0000200201007387 */ /* 0x0009e80000100800 */
[----:B------:R-:W2:Y:S02]  /*04b0*/  LDL R5, [R5] ;  /* 0x0000000005057983 */ /* 0x000ea40000100800 */
[----:B--2---:R-:W-:-:S04]  /*04c0*/  ISETP.GE.AND P0, PT, R10, R5, PT ;  /* 0x000000050a00720c */ /* 0x004fc80003f06270 */
[----:B-1----:R-:W-:-:S05]  /*04d0*/  SEL R16, R24, 0x2, P0 ;  /* 0x0000000218107807 */ /* 0x002fca0000000000 */
[----:B0-----:R-:W-:-:S06]  /*04e0*/  IMAD R3, R16, 0x4, R1 ;  /* 0x0000000410037824 */ /* 0x001fcc00078e0201 */
[----:B------:R-:W2:Y:S02]  /*04f0*/  LDL R3, [R3] ;  /* 0x0000000003037983 */ /* 0x000ea40000100800 */
[----:B--2---:R-:W-:-:S04]  /*0500*/  ISETP.GE.AND P0, PT, R12, R3, PT ;  /* 0x000000030c00720c */ /* 0x004fc80003f06270 */
[----:B------:R-:W-:-:S05]  /*0510*/  SEL R16, R16, 0x3, P0 ;  /* 0x0000000310107807 */ /* 0x000fca0000000000 */
[----:B------:R-:W-:-:S06]  /*0520*/  IMAD R9, R16, 0x4, R1 ;  /* 0x0000000410097824 */ /* 0x000fcc00078e0201 */
        /* <DEDUP_REMOVED lines=11> */
[----:B------:R-:W-:-:S05]  /*05e0*/  IMAD R6, R16, 0x4, R1 ;  /* 0x0000000410067824 */ /* 0x000fca00078e0201 */
[----:B------:R-:W2:Y:S02]  /*05f0*/  LDL R9, [R6] ;  /* 0x0000000006097983 */ /* 0x000ea40000100800 */
[----:B--2---:R-:W-:-:S04]  /*0600*/  ISETP.GE.AND P0, PT, R4, R9, PT ;  /* 0x000000090400720c */ /* 0x004fc80003f06270 */
[----:B------:R-:W-:-:S05]  /*0610*/  SEL R16, R16, 0x7, P0 ;  /* 0x0000000710107807 */ /* 0x000fca0000000000 */
[----:B---3--:R-:W-:-:S05]  /*0620*/  IMAD R4, R16, 0x4, R1 ;  /* 0x0000000410047824 */ /* 0x008fca00078e0201 */
[----:B------:R-:W2:Y:S01]  /*0630*/  LDL R5, [R4] ;  /* 0x0000000004057983 */ /* 0x000ea20000100800 */
[----:B------:R-:W-:-:S04]  /*0640*/  I2FP.F32.S32 R8, R0 ;  /* 0x0000000000087245 */ /* 0x000fc80000201400 */
[----:B------:R-:W0:Y:S01]  /*0650*/  F2I.TRUNC.NTZ R9, R8 ;  /* 0x0000000800097305 */ /* 0x000e22000020f100 */
[----:B--2---:R-:W-:-:S04]  /*0660*/  ISETP.GE.AND P0, PT, R2, R5, PT ;  /* 0x000000050200720c */ /* 0x004fc80003f06270 */
[----:B------:R-:W-:-:S05]  /*0670*/  SEL R16, R16, 0x8, P0 ;  /* 0x0000000810107807 */ /* 0x000fca0000000000 */
[----:B------:R-:W-:-:S05]  /*0680*/  IMAD R16, R16, 0x4, R1 ;  /* 0x0000000410107824 */ /* 0x000fca00078e0201 */
[----:B0-----:R0:W-:Y:S04]  /*0690*/  STL [R16], R9 ;  /* 0x0000000910007387 */ /* 0x0011e80000100800 */
[----:B------:R-:W2:Y:S04]  /*06a0*/  LDL R13, [R1+0x4] ;  /* 0x00000400010d7983 */ /* 0x000ea80000100800 */
[----:B----4-:R-:W2:Y:S01]  /*06b0*/  LDL.64 R2, [R1+0x8] ;  /* 0x0000080001027983 */ /* 0x010ea20000100a00 */
[----:B------:R-:W-:-:S03]  /*06c0*/  IMAD.MOV.U32 R0, RZ, RZ, 0x2 ;  /* 0x00000002ff007424 */ /* 0x000fc600078e00ff */
[----:B0-----:R-:W3:Y:S01]  /*06d0*/  LDL.64 R8, [R1+0x10] ;  /* 0x0000100001087983 */ /* 0x001ee20000100a00 */
[----:B--2---:R-:W-:-:S04]  /*06e0*/  ISETP.GE.AND P0, PT, R2, R13, PT ;  /* 0x0000000d0200720c */ /* 0x004fc80003f06270 */
[----:B------:R-:W-:-:S05]  /*06f0*/  SEL R2, R0, 0x1, !P0 ;  /* 0x0000000100027807 */ /* 0x000fca0004000000 */
[----:B------:R-:W-:-:S06]  /*0700*/  IMAD R4, R2, 0x4, R1 ;  /* 0x0000000402047824 */ /* 0x000fcc00078e0201 */
[----:B------:R-:W2:Y:S02]  /*0710*/  LDL R4, [R4] ;  /* 0x0000000004047983 */ /* 0x000ea40000100800 */
[----:B--2---:R-:W-:-:S04]  /*0720*/  ISETP.GE.AND P0, PT, R3, R4, PT ;  /* 0x000000040300720c */ /* 0x004fc80003f06270 */
[----:B------:R-:W-:-:S05]  /*0730*/  SEL R2, R2, 0x3, P0 ;  /* 0x0000000302027807 */ /* 0x000fca0000000000 */
[----:B------:R-:W-:-:S06]  /*0740*/  IMAD R3, R2, 0x4, R1 ;  /* 0x0000000402037824 */ /* 0x000fcc00078e0201 */
[----:B------:R-:W3:Y:S02]  /*0750*/  LDL R3, [R3] ;  /* 0x0000000003037983 */ /* 0x000ee40000100800 */
[----:B---3--:R-:W-:-:S04]  /*0760*/  ISETP.GE.AND P0, PT, R8, R3, PT ;  /* 0x000000030800720c */ /* 0x008fc80003f06270 */
[----:B------:R-:W-:-:S05]  /*0770*/  SEL R2, R2, 0x4, P0 ;  /* 0x0000000402027807 */ /* 0x000fca0000000000 */
[----:B------:R-:W-:-:S05]  /*0780*/  IMAD R5, R2, 0x4, R1 ;  /* 0x0000000402057824 */ /* 0x000fca00078e0201 */
[----:B------:R-:W2:Y:S04]  /*0790*/  LDL R6, [R5] ;  /* 0x0000000005067983 */ /* 0x000ea80000100800 */
[----:B------:R-:W3:Y:S01]  /*07a0*/  LDL R5, [R1+0x20] ;  /* 0x0000200001057983 */ /* 0x000ee20000100800 */
[----:B--2---:R-:W-:-:S03]  /*07b0*/  ISETP.GE.AND P0, PT, R9, R6, PT ;  /* 0x000000060900720c */ /* 0x004fc60003f06270 */
[----:B------:R-:W2:Y:S01]  /*07c0*/  LDL.64 R8, [R1+0x18] ;  /* 0x0000180001087983 */ /* 0x000ea20000100a00 */
[----:B------:R-:W-:-:S05]  /*07d0*/  SEL R2, R2, 0x5, P0 ;  /* 0x0000000502027807 */ /* 0x000fca0000000000 */
[----:B------:R-:W-:-:S05]  /*07e0*/  IMAD R4, R2, 0x4, R1 ;  /* 0x0000000402047824 */ /* 0x000fca00078e0201 */
[----:B------:R-:W2:Y:S02]  /*07f0*/  LDL R11, [R4] ;  /* 0x00000000040b7983 */ /* 0x000ea40000100800 */
[----:B--2---:R-:W-:-:S04]  /*0800*/  ISETP.GE.AND P0, PT, R8, R11, PT ;  /* 0x0000000b0800720c */ /* 0x004fc80003f06270 */
[----:B------:R-:W-:-:S05]  /*0810*/  SEL R2, R2, 0x6, P0 ;  /* 0x0000000602027807 */ /* 0x000fca0000000000 */
[----:B------:R-:W-:-:S05]  /*0820*/  IMAD R3, R2, 0x4, R1 ;  /* 0x0000000402037824 */ /* 0x000fca00078e0201 */
[----:B------:R-:W2:Y:S02]  /*0830*/  LDL R6, [R3] ;  /* 0x0000000003067983 */ /* 0x000ea40000100800 */
[----:B--2---:R-:W-:-:S04]  /*0840*/  ISETP.GE.AND P0, PT, R9, R6, PT ;  /* 0x000000060900720c */ /* 0x004fc80003f06270 */
[----:B------:R-:W-:-:S05]  /*0850*/  SEL R2, R2, 0x7, P0 ;  /* 0x0000000702027807 */ /* 0x000fca0000000000 */
[----:B------:R-:W-:-:S06]  /*0860*/  IMAD R6, R2, 0x4, R1 ;  /* 0x0000000402067824 */ /* 0x000fcc00078e0201 */
[----:B------:R-:W3:Y:S01]  /*0870*/  LDL R6, [R6] ;  /* 0x0000000006067983 */ /* 0x000ee20000100800 */
[----:B------:R-:W-:-:S06]  /*0880*/  I2FP.F32.S32 R13, R13 ;  /* 0x0000000d000d7245 */ /* 0x000fcc0000201400 */
[----:B------:R-:W0:Y:S01]  /*0890*/  F2I.TRUNC.NTZ R13, R13 ;  /* 0x0000000d000d7305 */ /* 0x000e22000020f100 */
[----:B---3--:R-:W-:-:S04]  /*08a0*/  ISETP.GE.AND P0, PT, R5, R6, PT ;  /* 0x000000060500720c */ /* 0x008fc80003f06270 */
[----:B------:R-:W-:-:S05]  /*08b0*/  SEL R2, R2, 0x8, P0 ;  /* 0x0000000802027807 */ /* 0x000fca0000000000 */
[----:B------:R-:W-:-:S05]  /*08c0*/  IMAD R4, R2, 0x4, R1 ;  /* 0x0000000402047824 */ /* 0x000fca00078e0201 */
[----:B0-----:R0:W-:Y:S04]  /*08d0*/  STL [R4], R13 ;  /* 0x0000000d04007387 */ /* 0x0011e80000100800 */
[----:B------:R-:W2:Y:S04]  /*08e0*/  LDL.64 R2, [R1+0x8] ;  /* 0x0000080001027983 */ /* 0x000ea80000100a00 */
[----:B------:R-:W3:Y:S01]  /*08f0*/  LDL.64 R8, [R1+0x10] ;  /* 0x0000100001087983 */ /* 0x000ee20000100a00 */
        /* <DEDUP_REMOVED lines=12> */
[----:B0-----:R-:W-:-:S05]  /*09c0*/  IMAD R4, R0, 0x4, R1 ;  /* 0x0000000400047824 */ /* 0x001fca00078e0201 */
        /* <DEDUP_REMOVED lines=9> */
[----:B------:R-:W-:-:S04]  /*0a60*/  I2FP.F32.S32 R2, R2 ;  /* 0x0000000200027245 */ /* 0x000fc80000201400 */
[----:B------:R-:W0:Y:S01]  /*0a70*/  F2I.TRUNC.NTZ R9, R2 ;  /* 0x0000000200097305 */ /* 0x000e22000020f100 */
[----:B---3--:R-:W-:-:S04]  /*0a80*/  ISETP.GE.AND P0, PT, R5, R6, PT ;  /* 0x000000060500720c */ /* 0x008fc80003f06270 */
[----:B------:R-:W-:-:S05]  /*0a90*/  SEL R0, R0, 0x8, P0 ;  /* 0x0000000800007807 */ /* 0x000fca0000000000 */
[----:B------:R-:W-:-:S05]  /*0aa0*/  IMAD R0, R0, 0x4, R1 ;  /* 0x0000000400007824 */ /* 0x000fca00078e0201 */
[----:B0-----:R0:W-:Y:S04]  /*0ab0*/  STL [R0], R9 ;  /* 0x0000000900007387 */ /* 0x0011e80000100800 */
[----:B------:R-:W2:Y:S04]  /*0ac0*/  LDL R3, [R1+0xc] ;  /* 0x00000c0001037983 */ /* 0x000ea80000100800 */
[----:B------:R-:W2:Y:S01]  /*0ad0*/  LDL.64 R4, [R1+0x10] ;  /* 0x0000100001047983 */ /* 0x000ea20000100a00 */
        /* <DEDUP_REMOVED lines=8> */
[----:B------:R-:W-:-:S05]  /*0b60*/  IMAD R2, R4, 0x4, R1 ;  /* 0x0000000404027824 */ /* 0x000fca00078e0201 */
[----:B------:R-:W3:Y:S02]  /*0b70*/  LDL R5, [R2] ;  /* 0x0000000002057983 */ /* 0x000ee40000100800 */
[----:B---3--:R-:W-:Y:S02]  /*0b80*/  ISETP.GE.AND P0, PT, R8, R5, PT ;  /* 0x000000050800720c */ /* 0x008fe40003f06270 */
[----:B------:R-:W2:Y:S02]  /*0b90*/  LDL R5, [R1+0x20] ;  /* 0x0000200001057983 */ /* 0x000ea40000100800 */
[----:B------:R-:W-:-:S05]  /*0ba0*/  SEL R4, R4, 0x6, P0 ;  /* 0x0000000604047807 */ /* 0x000fca0000000000 */
[----:B------:R-:W-:-:S06]  /*0bb0*/  IMAD R0, R4, 0x4, R1 ;  /* 0x0000000404007824 */ /* 0x000fcc00078e0201 */
[----:B------:R-:W3:Y:S02]  /*0bc0*/  LDL R0, [R0] ;  /* 0x0000000000007983 */ /* 0x000ee40000100800 */
[----:B---3--:R-:W-:-:S04]  /*0bd0*/  ISETP.GE.AND P0, PT, R9, R0, PT ;  /* 0x000000000900720c */ /* 0x008fc80003f06270 */
[----:B------:R-:W-:-:S05]  /*0be0*/  SEL R4, R4, 0x7, P0 ;  /* 0x0000000704047807 */ /* 0x000fca0000000000 */
[----:B------:R-:W-:-:S06]  /*0bf0*/  IMAD R6, R4, 0x4, R1 ;  /* 0x0000000404067824 */ /* 0x000fcc00078e0201 */
[----:B------:R-:W2:Y:S01]  /*0c00*/  LDL R6, [R6] ;  /* 0x0000000006067983 */ /* 0x000ea20000100800 */
[----:B------:R-:W-:-:S04]  /*0c10*/  I2FP.F32.S32 R8, R3 ;  /* 0x0000000300087245 */ /* 0x000fc80000201400 */
[----:B------:R-:W0:Y:S01]  /*0c20*/  F2I.TRUNC.NTZ R9, R8 ;  /* 0x0000000800097305 */ /* 0x000e22000020f100 */
[----:B--2---:R-:W-:-:S04]  /*0c30*/  ISETP.GE.AND P0, PT, R5, R6, PT ;  /* 0x000000060500720c */ /* 0x004fc80003f06270 */
[----:B------:R-:W-:-:S05]  /*0c40*/  SEL R4, R4, 0x8, P0 ;  /* 0x0000000804047807 */ /* 0x000fca0000000000 */
[----:B------:R-:W-:-:S05]  /*0c50*/  IMAD R4, R4, 0x4, R1 ;  /* 0x0000000404047824 */ /* 0x000fca00078e0201 */
[----:B0-----:R0:W-:Y:S04]  /*0c60*/  STL [R4], R9 ;  /* 0x0000000904007387 */ /* 0x0011e80000100800 */
[----:B------:R-:W2:Y:S04]  /*0c70*/  LDL.64 R2, [R1+0x10] ;  /* 0x0000100001027983 */ /* 0x000ea80000100a00 */
[----:B0-----:R-:W3:Y:S01]  /*0c80*/  LDL R4, [R1+0x20] ;  /* 0x0000200001047983 */ /* 0x001ee20000100800 */
[----:B--2---:R-:W-:-:S04]  /*0c90*/  ISETP.GE.AND P0, PT, R3, R2, PT ;  /* 0x000000020300720c */ /* 0x004fc80003f06270 */
[----:B------:R-:W-:Y:S02]  /*0ca0*/  SEL R0, R10, 0x5, P0 ;  /* 0x000000050a007807 */ /* 0x000fe40000000000 */
[----:B------:R-:W2:Y:S03]  /*0cb0*/  LDL.64 R10, [R1+0x18] ;  /* 0x00001800010a7983 */ /* 0x000ea60000100a00 */
        /* <DEDUP_REMOVED lines=8> */
[----:B------:R-:W-:-:S05]  /*0d40*/  IMAD R6, R0, 0x4, R1 ;  /* 0x0000000400067824 */ /* 0x000fca00078e0201 */
[----:B------:R-:W3:Y:S01]  /*0d50*/  LDL R9, [R6] ;  /* 0x0000000006097983 */ /* 0x000ee20000100800 */
[----:B------:R-:W-:Y:S02]  /*0d60*/  I2FP.F32.S32 R2, R2 ;  /* 0x0000000200027245 */ /* 0x000fe40000201400 */
[----:B---3--:R-:W-:-:S04]  /*0d70*/  ISETP.GE.AND P0, PT, R4, R9, PT ;  /* 0x000000090400720c */ /* 0x008fc80003f06270 */
[----:B------:R-:W0:Y:S01]  /*0d80*/  F2I.TRUNC.NTZ R2, R2 ;  /* 0x0000000200027305 */ /* 0x000e22000020f100 */
[----:B------:R-:W1:Y:S01]  /*0d90*/  LDC.64 R8, c[0x0][0x388] ;  /* 0x0000e200ff087b82 */ /* 0x000e620000000a00 */
[----:B------:R-:W-:-:S05]  /*0da0*/  SEL R0, R0, 0x8, P0 ;  /* 0x0000000800007807 */ /* 0x000fca0000000000 */
[----:B------:R-:W-:-:S05]  /*0db0*/  IMAD R3, R0, 0x4, R1 ;  /* 0x0000000400037824 */ /* 0x000fca00078e0201 */
[----:B------:R-:W2:Y:S01]  /*0dc0*/  LDL R4, [R3] ;  /* 0x0000000003047983 */ /* 0x000ea20000100800 */
[----:B------:R-:W-:-:S03]  /*0dd0*/  IMAD R0, R7, UR8, R22 ;  /* 0x0000000807007c24 */ /* 0x000fc6000f8e0216 */
[----:B--2---:R-:W-:Y:S04]  /*0de0*/  STL [R1+0x10], R4 ;  /* 0x0000100401007387 */ /* 0x004fe80000100800 */
[----:B0-----:R-:W-:Y:S04]  /*0df0*/  STL [R3], R2 ;  /* 0x0000000203007387 */ /* 0x001fe80000100800 */
[----:B------:R-:W2:Y:S01]  /*0e00*/  LDL R5, [R1+0x10] ;  /* 0x0000100001057983 */ /* 0x000ea20000100800 */
[----:B-1----:R-:W-:-:S05]  /*0e10*/  IMAD.WIDE R6, R0, 0x4, R8 ;  /* 0x0000000400067825 */ /* 0x002fca00078e0208 */
[----:B--2---:R-:W-:Y:S01]  /*0e20*/  STG.E desc[UR6][R6.64], R5 ;  /* 0x0000000506007986 */ /* 0x004fe2000c101906 */
[----:B------:R-:W-:Y:S05]  /*0e30*/  EXIT ;  /* 0x000000000000794d */ /* 0x000fea0003800000 */
.L_x_5:
[----:B------:R-:W-:-:S00]  /*0e40*/  BRA `(.L_x_5) ;  /* 0xfffffffc00fc7947 */ /* 0x000fc0000383ffff */
[----:B------:R-:W-:-:S00]  /*0e50*/  NOP ;  /* 0x0000000000007918 */ /* 0x000fc00000000000 */
        /* <DEDUP_REMOVED lines=10> */
.L_x_6:


//--------------------- .nv.shared.reserved.0     --------------------------
	.section	.nv.shared.reserved.0,"aw",@nobits
	.weak		__nv_reservedSMEM_offset_0_alias
	.size		__nv_reservedSMEM_offset_0_alias, 0, 64
	.other		__nv_reservedSMEM_offset_0_alias,@"STO_CUDA_RESERVED_SHARED STV_DEFAULT"
__nv_reservedSMEM_offset_0_alias:
	.zero		0
	.zero		64


//--------------------- .nv.constant0._Z12MedianFilterPiS_ii --------------------------
	.section	.nv.constant0._Z12MedianFilterPiS_ii,"a",@progbits
	.sectionflags	@""
	.align	4
.nv.constant0._Z12MedianFilterPiS_ii:
	.zero		920


//--------------------- SYMBOLS --------------------------

	.type		.nv.reservedSmem.offset0,@object
	.size		.nv.reservedSmem.offset0,0x4
